//
// Generated by NVIDIA NVVM Compiler
//
// Compiler Build ID: CL-36424714
// Cuda compilation tools, release 13.0, V13.0.88
// Based on NVVM 20.0.0
//

.version 9.0
.target sm_100
.address_size 64

	// .globl	_Z12merge_kernelPiiS_iS_i
.extern .func  (.param .b32 func_retval0) vprintf
(
	.param .b64 vprintf_param_0,
	.param .b64 vprintf_param_1
)
;
.global .align 1 .b8 $str[39] = {10, 32, 99, 111, 82, 97, 110, 107, 32, 45, 49, 32, 102, 111, 114, 32, 107, 32, 58, 32, 37, 100, 44, 32, 110, 32, 58, 32, 37, 100, 44, 32, 109, 32, 58, 32, 37, 100};

.visible .entry _Z12merge_kernelPiiS_iS_i(
	.param .u64 .ptr .align 1 _Z12merge_kernelPiiS_iS_i_param_0,
	.param .u32 _Z12merge_kernelPiiS_iS_i_param_1,
	.param .u64 .ptr .align 1 _Z12merge_kernelPiiS_iS_i_param_2,
	.param .u32 _Z12merge_kernelPiiS_iS_i_param_3,
	.param .u64 .ptr .align 1 _Z12merge_kernelPiiS_iS_i_param_4,
	.param .u32 _Z12merge_kernelPiiS_iS_i_param_5
)
{
	.local .align 8 .b8 	__local_depot0[16];
	.reg .b64 	%SP;
	.reg .b64 	%SPL;
	.reg .pred 	%p<22>;
	.reg .b32 	%r<53>;
	.reg .b64 	%rd<25>;
	.reg .b64 	%fd<9>;

	mov.u64 	%SPL, __local_depot0;
	cvta.local.u64 	%SP, %SPL;
	ld.param.u64 	%rd6, [_Z12merge_kernelPiiS_iS_i_param_0];
	ld.param.u32 	%r23, [_Z12merge_kernelPiiS_iS_i_param_1];
	ld.param.u64 	%rd7, [_Z12merge_kernelPiiS_iS_i_param_2];
	ld.param.u32 	%r24, [_Z12merge_kernelPiiS_iS_i_param_3];
	ld.param.u64 	%rd5, [_Z12merge_kernelPiiS_iS_i_param_4];
	ld.param.u32 	%r25, [_Z12merge_kernelPiiS_iS_i_param_5];
	cvta.to.global.u64 	%rd1, %rd7;
	cvta.to.global.u64 	%rd2, %rd6;
	mov.u32 	%r26, %tid.x;
	mov.u32 	%r27, %ctaid.x;
	shl.b32 	%r28, %r27, 10;
	shl.b32 	%r29, %r26, 3;
	add.s32 	%r48, %r28, %r29;
	setp.ge.u32 	%p1, %r48, %r25;
	@%p1 bra 	$L__BB0_20;
	sub.s32 	%r30, %r48, %r24;
	max.s32 	%r45, %r30, 0;
	min.s32 	%r44, %r23, %r48;
	setp.gt.s32 	%p2, %r45, %r44;
	@%p2 bra 	$L__BB0_9;
$L__BB0_2:
	sub.s32 	%r31, %r44, %r45;
	shr.u32 	%r32, %r31, 31;
	add.s32 	%r33, %r31, %r32;
	shr.s32 	%r34, %r33, 1;
	add.s32 	%r50, %r34, %r45;
	sub.s32 	%r49, %r48, %r50;
	setp.lt.s32 	%p3, %r50, 1;
	setp.ge.s32 	%p4, %r49, %r24;
	or.pred  	%p5, %p3, %p4;
	@%p5 bra 	$L__BB0_4;
	add.s32 	%r47, %r50, -1;
	mul.wide.u32 	%rd8, %r47, 4;
	add.s64 	%rd9, %rd2, %rd8;
	ld.global.u32 	%r35, [%rd9];
	mul.wide.s32 	%rd10, %r49, 4;
	add.s64 	%rd11, %rd1, %rd10;
	ld.global.u32 	%r36, [%rd11];
	setp.gt.s32 	%p6, %r35, %r36;
	@%p6 bra 	$L__BB0_7;
$L__BB0_4:
	setp.lt.s32 	%p7, %r49, 1;
	setp.ge.s32 	%p8, %r50, %r23;
	or.pred  	%p9, %p8, %p7;
	@%p9 bra 	$L__BB0_8;
	add.s32 	%r37, %r49, -1;
	mul.wide.u32 	%rd12, %r37, 4;
	add.s64 	%rd13, %rd1, %rd12;
	ld.global.u32 	%r38, [%rd13];
	mul.wide.s32 	%rd14, %r50, 4;
	add.s64 	%rd15, %rd2, %rd14;
	ld.global.u32 	%r39, [%rd15];
	setp.le.s32 	%p10, %r38, %r39;
	@%p10 bra 	$L__BB0_8;
	add.s32 	%r45, %r50, 1;
	mov.u32 	%r47, %r44;
$L__BB0_7:
	setp.gt.s32 	%p21, %r45, %r47;
	mov.u32 	%r44, %r47;
	@%p21 bra 	$L__BB0_9;
	bra.uni 	$L__BB0_2;
$L__BB0_8:
	setp.ne.s32 	%p11, %r50, -1;
	@%p11 bra 	$L__BB0_10;
$L__BB0_9:
	add.u64 	%rd21, %SP, 0;
	add.u64 	%rd22, %SPL, 0;
	st.local.v2.u32 	[%rd22], {%r48, %r23};
	st.local.u32 	[%rd22+8], %r24;
	mov.u64 	%rd23, $str;
	cvta.global.u64 	%rd24, %rd23;
	{ // callseq 0, 0
	.param .b64 param0;
	st.param.b64 	[param0], %rd24;
	.param .b64 param1;
	st.param.b64 	[param1], %rd21;
	.param .b32 retval0;
	call.uni (retval0), 
	vprintf, 
	(
	param0, 
	param1
	);
	ld.param.b32 	%r42, [retval0];
	} // callseq 0
	bra.uni 	$L__BB0_20;
$L__BB0_10:
	setp.eq.s32 	%p12, %r48, -8;
	setp.ge.s32 	%p13, %r48, %r25;
	or.pred  	%p14, %p12, %p13;
	@%p14 bra 	$L__BB0_20;
	cvta.to.global.u64 	%rd3, %rd5;
	add.s32 	%r12, %r48, 8;
$L__BB0_12:
	setp.ge.s32 	%p15, %r50, %r23;
	mov.f64 	%fd7, 0d41CDCD6503800000;
	@%p15 bra 	$L__BB0_14;
	mul.wide.s32 	%rd16, %r50, 4;
	add.s64 	%rd17, %rd2, %rd16;
	ld.global.u32 	%r40, [%rd17];
	cvt.rn.f64.s32 	%fd7, %r40;
$L__BB0_14:
	cvt.rzi.s32.f64 	%r16, %fd7;
	setp.ge.s32 	%p16, %r49, %r24;
	mov.f64 	%fd8, 0d41CDCD6503800000;
	@%p16 bra 	$L__BB0_16;
	mul.wide.s32 	%rd18, %r49, 4;
	add.s64 	%rd19, %rd1, %rd18;
	ld.global.u32 	%r41, [%rd19];
	cvt.rn.f64.s32 	%fd8, %r41;
$L__BB0_16:
	mul.wide.s32 	%rd20, %r48, 4;
	add.s64 	%rd4, %rd3, %rd20;
	cvt.rzi.s32.f64 	%r17, %fd8;
	setp.gt.s32 	%p17, %r16, %r17;
	@%p17 bra 	$L__BB0_18;
	st.global.u32 	[%rd4], %r16;
	add.s32 	%r50, %r50, 1;
	bra.uni 	$L__BB0_19;
$L__BB0_18:
	st.global.u32 	[%rd4], %r17;
	add.s32 	%r49, %r49, 1;
$L__BB0_19:
	add.s32 	%r48, %r48, 1;
	setp.lt.u32 	%p18, %r48, %r12;
	setp.lt.s32 	%p19, %r48, %r25;
	and.pred  	%p20, %p18, %p19;
	@%p20 bra 	$L__BB0_12;
$L__BB0_20:
	ret;

}


// ===== COMPILED SASS (sm_100) =====

	.target	sm_100

	.elftype	@"ET_EXEC"


//--------------------- .note.nv.tkinfo           --------------------------
	.section	.note.nv.tkinfo,"",@"SHT_NOTE"
	.sectionflags	@"SHF_NOTE_NV_TKINFO"
	.tkinfo
        /*0018*/ 	.word	0x00000002
        /*0030*/ 	.string	""
        /*0030*/ 	.string	"ptxas"
        /*0030*/ 	.string	"Cuda compilation tools, release 13.0, V13.0.88"
        /*0030*/ 	.string	"Build cuda_13.0.r13.0/compiler.36424714_0"
        /*0030*/ 	.string	"-arch sm_100 -m 64 "



//--------------------- .note.nv.cuinfo           --------------------------
	.section	.note.nv.cuinfo,"",@"SHT_NOTE"
	.sectionflags	@"SHF_NOTE_NV_CUINFO"
        /*0018*/ 	.short	0x0002
        /*001a*/ 	.short	0x0064
        /*001c*/ 	.short	0x0082
	.zero		2


//--------------------- .nv.info                  --------------------------
	.section	.nv.info,"",@"SHT_CUDA_INFO"
	.align	4


	//----- nvinfo : EIATTR_REGCOUNT
	.align		4
        /*0000*/ 	.byte	0x04, 0x2f
        /*0002*/ 	.short	(.L_2 - .L_1)
	.align		4
.L_1:
        /*0004*/ 	.word	index@(_Z12merge_kernelPiiS_iS_i)
        /*0008*/ 	.word	0x00000018


	//----- nvinfo : EIATTR_FRAME_SIZE
	.align		4
.L_2:
        /*000c*/ 	.byte	0x04, 0x11
        /*000e*/ 	.short	(.L_4 - .L_3)
	.align		4
.L_3:
        /*0010*/ 	.word	index@(_Z12merge_kernelPiiS_iS_i)
        /*0014*/ 	.word	0x00000010


	//----- nvinfo : EIATTR_MIN_STACK_SIZE
	.align		4
.L_4:
        /*0018*/ 	.byte	0x04, 0x12
        /*001a*/ 	.short	(.L_6 - .L_5)
	.align		4
.L_5:
        /*001c*/ 	.word	index@(_Z12merge_kernelPiiS_iS_i)
        /*0020*/ 	.word	0x00000010
.L_6:


//--------------------- .nv.compat                --------------------------
	.section	.nv.compat,"",@"SHT_CUDA_COMPAT_INFO"
	.align	4
        /*0000*/ 	.byte	0x02, 0x09, 0x00, 0x00, 0x02, 0x02, 0x01, 0x00, 0x02, 0x05, 0x05, 0x00, 0x03, 0x07, 0x01, 0x01
        /*0010*/ 	.byte	0x02, 0x03, 0x00, 0x00, 0x02, 0x06, 0x01, 0x00, 0x04, 0x0b, 0x08, 0x00, 0x09, 0x00, 0x00, 0x00
        /*0020*/ 	.byte	0x00, 0x00, 0x00, 0x00


//--------------------- .nv.info._Z12merge_kernelPiiS_iS_i --------------------------
	.section	.nv.info._Z12merge_kernelPiiS_iS_i,"",@"SHT_CUDA_INFO"
	.sectionflags	@""
	.align	4


	//----- nvinfo : EIATTR_CUDA_API_VERSION
	.align		4
        /*0000*/ 	.byte	0x04, 0x37
        /*0002*/ 	.short	(.L_8 - .L_7)
.L_7:
        /*0004*/ 	.word	0x00000082


	//----- nvinfo : EIATTR_KPARAM_INFO
	.align		4
.L_8:
        /*0008*/ 	.byte	0x04, 0x17
        /*000a*/ 	.short	(.L_10 - .L_9)
.L_9:
        /*000c*/ 	.word	0x00000000
        /*0010*/ 	.short	0x0005
        /*0012*/ 	.short	0x0028
        /*0014*/ 	.byte	0x00, 0xf0, 0x11, 0x00


	//----- nvinfo : EIATTR_KPARAM_INFO
	.align		4
.L_10:
        /*0018*/ 	.byte	0x04, 0x17
        /*001a*/ 	.short	(.L_12 - .L_11)
.L_11:
        /*001c*/ 	.word	0x00000000
        /*0020*/ 	.short	0x0004
        /*0022*/ 	.short	0x0020
        /*0024*/ 	.byte	0x00, 0xf5, 0x21, 0x00


	//----- nvinfo : EIATTR_KPARAM_INFO
	.align		4
.L_12:
        /*0028*/ 	.byte	0x04, 0x17
        /*002a*/ 	.short	(.L_14 - .L_13)
.L_13:
        /*002c*/ 	.word	0x00000000
        /*0030*/ 	.short	0x0003
        /*0032*/ 	.short	0x0018
        /*0034*/ 	.byte	0x00, 0xf0, 0x11, 0x00


	//----- nvinfo : EIATTR_KPARAM_INFO
	.align		4
.L_14:
        /*0038*/ 	.byte	0x04, 0x17
        /*003a*/ 	.short	(.L_16 - .L_15)
.L_15:
        /*003c*/ 	.word	0x00000000
        /*0040*/ 	.short	0x0002
        /*0042*/ 	.short	0x0010
        /*0044*/ 	.byte	0x00, 0xf5, 0x21, 0x00


	//----- nvinfo : EIATTR_KPARAM_INFO
	.align		4
.L_16:
        /*0048*/ 	.byte	0x04, 0x17
        /*004a*/ 	.short	(.L_18 - .L_17)
.L_17:
        /*004c*/ 	.word	0x00000000
        /*0050*/ 	.short	0x0001
        /*0052*/ 	.short	0x0008
        /*0054*/ 	.byte	0x00, 0xf0, 0x11, 0x00


	//----- nvinfo : EIATTR_KPARAM_INFO
	.align		4
.L_18:
        /*0058*/ 	.byte	0x04, 0x17
        /*005a*/ 	.short	(.L_20 - .L_19)
.L_19:
        /*005c*/ 	.word	0x00000000
        /*0060*/ 	.short	0x0000
        /*0062*/ 	.short	0x0000
        /*0064*/ 	.byte	0x00, 0xf5, 0x21, 0x00


	//----- nvinfo : EIATTR_SPARSE_MMA_MASK
	.align		4
.L_20:
        /*0068*/ 	.byte	0x03, 0x50
        /*006a*/ 	.short	0x0000


	//----- nvinfo : EIATTR_MAXREG_COUNT
	.align		4
        /*006c*/ 	.byte	0x03, 0x1b
        /*006e*/ 	.short	0x00ff


	//----- nvinfo : EIATTR_EXTERNS
	.align		4
        /*0070*/ 	.byte	0x04, 0x0f
        /*0072*/ 	.short	(.L_22 - .L_21)


	//   ....[0]....
	.align		4
.L_21:
        /*0074*/ 	.word	index@(vprintf)


	//----- nvinfo : EIATTR_MERCURY_ISA_VERSION
	.align		4
.L_22:
        /*0078*/ 	.byte	0x03, 0x5f
        /*007a*/ 	.short	0x0101


	//----- nvinfo : EIATTR_VRC_CTA_INIT_COUNT
	.align		4
        /*007c*/ 	.byte	0x02, 0x4a
	.zero		1
	.zero		1


	//----- nvinfo : EIATTR_SYSCALL_OFFSETS
	.align		4
        /*0080*/ 	.byte	0x04, 0x46
        /*0082*/ 	.short	(.L_24 - .L_23)


	//   ....[0]....
.L_23:
        /*0084*/ 	.word	0x00000520


	//----- nvinfo : EIATTR_EXIT_INSTR_OFFSETS
	.align		4
.L_24:
        /*0088*/ 	.byte	0x04, 0x1c
        /*008a*/ 	.short	(.L_26 - .L_25)


	//   ....[0]....
.L_25:
        /*008c*/ 	.word	0x000000c0


	//   ....[1]....
        /*0090*/ 	.word	0x00000530


	//   ....[2]....
        /*0094*/ 	.word	0x00000570


	//   ....[3]....
        /*0098*/ 	.word	0x000007f0


	//----- nvinfo : EIATTR_CRS_STACK_SIZE
	.align		4
.L_26:
        /*009c*/ 	.byte	0x04, 0x1e
        /*009e*/ 	.short	(.L_28 - .L_27)
.L_27:
        /*00a0*/ 	.word	0x00000000


	//----- nvinfo : EIATTR_CBANK_PARAM_SIZE
	.align		4
.L_28:
        /*00a4*/ 	.byte	0x03, 0x19
        /*00a6*/ 	.short	0x002c


	//----- nvinfo : EIATTR_PARAM_CBANK
	.align		4
        /*00a8*/ 	.byte	0x04, 0x0a
        /*00aa*/ 	.short	(.L_30 - .L_29)
	.align		4
.L_29:
        /*00ac*/ 	.word	index@(.nv.constant0._Z12merge_kernelPiiS_iS_i)
        /*00b0*/ 	.short	0x0380
        /*00b2*/ 	.short	0x002c


	//----- nvinfo : EIATTR_SW_WAR
	.align		4
.L_30:
        /*00b4*/ 	.byte	0x04, 0x36
        /*00b6*/ 	.short	(.L_32 - .L_31)
.L_31:
        /*00b8*/ 	.word	0x00000008
.L_32:


//--------------------- .nv.callgraph             --------------------------
	.section	.nv.callgraph,"",@"SHT_CUDA_CALLGRAPH"
	.align	4
	.sectionentsize	8
	.align		4
        /*0000*/ 	.word	0x00000000
	.align		4
        /*0004*/ 	.word	0xffffffff
	.align		4
        /*0008*/ 	.word	index@(_Z12merge_kernelPiiS_iS_i)
	.align		4
        /*000c*/ 	.word	index@(vprintf)
	.align		4
        /*0010*/ 	.word	0x00000000
	.align		4
        /*0014*/ 	.word	0xfffffffe
	.align		4
        /*0018*/ 	.word	0x00000000
	.align		4
        /*001c*/ 	.word	0xfffffffd
	.align		4
        /*0020*/ 	.word	0x00000000
	.align		4
        /*0024*/ 	.word	0xfffffffc


//--------------------- .nv.constant4             --------------------------
	.section	.nv.constant4,"a",@progbits
	.align	8
	.align		8
.nv.constant4:
        /*0000*/ 	.dword	vprintf
	.align		8
        /*0008*/ 	.dword	$str


//--------------------- .text._Z12merge_kernelPiiS_iS_i --------------------------
	.section	.text._Z12merge_kernelPiiS_iS_i,"ax",@progbits
	.align	128
        .global         _Z12merge_kernelPiiS_iS_i
        .type           _Z12merge_kernelPiiS_iS_i,@function
        .size           _Z12merge_kernelPiiS_iS_i,(.L_x_11 - _Z12merge_kernelPiiS_iS_i)
        .other          _Z12merge_kernelPiiS_iS_i,@"STO_CUDA_ENTRY STV_DEFAULT"
_Z12merge_kernelPiiS_iS_i:
.text._Z12merge_kernelPiiS_iS_i:
[----:B------:R-:W0:Y:S01]  /*0000*/  LDC R1, c[0x0][0x37c] ;  /* 0x0000df00ff017b82 */ /* 0x000e220000000800 */
[----:B------:R-:W1:Y:S01]  /*0010*/  S2R R0, SR_TID.X ;  /* 0x0000000000007919 */ /* 0x000e620000002100 */
[----:B------:R-:W2:Y:S01]  /*0020*/  LDCU UR6, c[0x0][0x3a8] ;  /* 0x00007500ff0677ac */ /* 0x000ea20008000800 */
[----:B0-----:R-:W-:Y:S01]  /*0030*/  VIADD R1, R1, 0xfffffff0 ;  /* 0xfffffff001017836 */ /* 0x001fe20000000000 */
[----:B------:R-:W1:Y:S01]  /*0040*/  S2R R3, SR_CTAID.X ;  /* 0x0000000000037919 */ /* 0x000e620000002500 */
[----:B------:R-:W0:Y:S01]  /*0050*/  LDCU UR4, c[0x0][0x2f8] ;  /* 0x00005f00ff0477ac */ /* 0x000e220008000800 */
[----:B------:R-:W3:Y:S02]  /*0060*/  LDCU UR5, c[0x0][0x2fc] ;  /* 0x00005f80ff0577ac */ /* 0x000ee40008000800 */
[----:B0-----:R-:W-:-:S05]  /*0070*/  IADD3 R6, P1, PT, R1, UR4, RZ ;  /* 0x0000000401067c10 */ /* 0x001fca000ff3e0ff */
[----:B---3--:R-:W-:Y:S02]  /*0080*/  IMAD.X R7, RZ, RZ, UR5, P1 ;  /* 0x00000005ff077e24 */ /* 0x008fe400088e06ff */
[----:B-1----:R-:W-:-:S04]  /*0090*/  IMAD R0, R3, 0x80, R0 ;  /* 0x0000008003007824 */ /* 0x002fc800078e0200 */
[----:B------:R-:W-:-:S05]  /*00a0*/  IMAD.SHL.U32 R2, R0, 0x8, RZ ;  /* 0x0000000800027824 */ /* 0x000fca00078e00ff */
[----:B--2---:R-:W-:-:S13]  /*00b0*/  ISETP.GE.U32.AND P0, PT, R2, UR6, PT ;  /* 0x0000000602007c0c */ /* 0x004fda000bf06070 */
[----:B------:R-:W-:Y:S05]  /*00c0*/  @P0 EXIT ;  /* 0x000000000000094d */ /* 0x000fea0003800000 */
[----:B------:R-:W0:Y:S01]  /*00d0*/  LDCU UR5, c[0x0][0x398] ;  /* 0x00007300ff0577ac */ /* 0x000e220008000800 */
[----:B------:R-:W-:Y:S01]  /*00e0*/  BSSY.RECONVERGENT B0, `(.L_x_0) ;  /* 0x000003a000007945 */ /* 0x000fe20003800200 */
[----:B------:R-:W1:Y:S01]  /*00f0*/  LDCU UR4, c[0x0][0x388] ;  /* 0x00007100ff0477ac */ /* 0x000e620008000800 */
[----:B------:R-:W2:Y:S01]  /*0100*/  LDCU UR36, c[0x0][0x388] ;  /* 0x00007100ff2477ac */ /* 0x000ea20008000800 */
[----:B0-----:R-:W-:Y:S01]  /*0110*/  IMAD.U32 R0, RZ, RZ, UR5 ;  /* 0x00000005ff007e24 */ /* 0x001fe2000f8e00ff */
[----:B-1----:R-:W-:-:S04]  /*0120*/  VIMNMX R10, PT, PT, R2, UR4, PT ;  /* 0x00000004020a7c48 */ /* 0x002fc8000bfe0100 */
[----:B------:R-:W-:-:S04]  /*0130*/  VIADDMNMX R3, R2, -R0, RZ, !PT ;  /* 0x8000000002037246 */ /* 0x000fc800078001ff */
[----:B------:R-:W-:-:S13]  /*0140*/  ISETP.GT.AND P0, PT, R3, R10, PT ;  /* 0x0000000a0300720c */ /* 0x000fda0003f04270 */
[----:B--2---:R-:W-:Y:S05]  /*0150*/  @P0 BRA `(.L_x_1) ;  /* 0x0000000000c80947 */ /* 0x004fea0003800000 */
[----:B------:R-:W0:Y:S01]  /*0160*/  LDC R0, c[0x0][0x398] ;  /* 0x0000e600ff007b82 */ /* 0x000e220000000800 */
[----:B------:R-:W-:-:S07]  /*0170*/  IMAD.MOV.U32 R19, RZ, RZ, R3 ;  /* 0x000000ffff137224 */ /* 0x000fce00078e0003 */
[----:B------:R-:W1:Y:S08]  /*0180*/  LDC.64 R16, c[0x0][0x358] ;  /* 0x0000d600ff107b82 */ /* 0x000e700000000a00 */
[----:B------:R-:W2:Y:S08]  /*0190*/  LDC.64 R4, c[0x0][0x380] ;  /* 0x0000e000ff047b82 */ /* 0x000eb00000000a00 */
[----:B------:R-:W3:Y:S02]  /*01a0*/  LDC.64 R8, c[0x0][0x390] ;  /* 0x0000e400ff087b82 */ /* 0x000ee40000000a00 */
.L_x_6:
[----:B------:R-:W-:Y:S01]  /*01b0*/  IMAD.IADD R3, R10, 0x1, -R19 ;  /* 0x000000010a037824 */ /* 0x000fe200078e0a13 */
[----:B------:R-:W-:Y:S04]  /*01c0*/  BSSY.RELIABLE B1, `(.L_x_2) ;  /* 0x0000027000017945 */ /* 0x000fe80003800100 */
[----:B------:R-:W-:-:S04]  /*01d0*/  LEA.HI R12, R3, R3, RZ, 0x1 ;  /* 0x00000003030c7211 */ /* 0x000fc800078f08ff */
[----:B------:R-:W-:-:S05]  /*01e0*/  LEA.HI.SX32 R3, R12, R19, 0x1f ;  /* 0x000000130c037211 */ /* 0x000fca00078ffaff */
[----:B------:R-:W-:-:S05]  /*01f0*/  IMAD.IADD R11, R2, 0x1, -R3 ;  /* 0x00000001020b7824 */ /* 0x000fca00078e0a03 */
[----:B0-----:R-:W-:-:S04]  /*0200*/  ISETP.GE.AND P0, PT, R11, R0, PT ;  /* 0x000000000b00720c */ /* 0x001fc80003f06270 */
[----:B------:R-:W-:-:S13]  /*0210*/  ISETP.LT.OR P0, PT, R3, 0x1, P0 ;  /* 0x000000010300780c */ /* 0x000fda0000701670 */
[----:B------:R-:W-:Y:S05]  /*0220*/  @P0 BRA `(.L_x_3) ;  /* 0x00000000002c0947 */ /* 0x000fea0003800000 */
[C---:B-1----:R-:W-:Y:S01]  /*0230*/  R2UR UR6, R16.reuse ;  /* 0x00000000100672ca */ /* 0x042fe200000e0000 */
[----:B------:R-:W-:Y:S01]  /*0240*/  VIADD R18, R3, 0xffffffff ;  /* 0xffffffff03127836 */ /* 0x000fe20000000000 */
[----:B------:R-:W-:Y:S01]  /*0250*/  R2UR UR7, R17 ;  /* 0x00000000110772ca */ /* 0x000fe200000e0000 */
[----:B---3--:R-:W-:Y:S01]  /*0260*/  IMAD.WIDE R14, R11, 0x4, R8 ;  /* 0x000000040b0e7825 */ /* 0x008fe200078e0208 */
[----:B------:R-:W-:Y:S02]  /*0270*/  R2UR UR4, R16 ;  /* 0x00000000100472ca */ /* 0x000fe400000e0000 */
[----:B------:R-:W-:Y:S01]  /*0280*/  R2UR UR5, R17 ;  /* 0x00000000110572ca */ /* 0x000fe200000e0000 */
[----:B--2---:R-:W-:-:S08]  /*0290*/  IMAD.WIDE.U32 R12, R18, 0x4, R4 ;  /* 0x00000004120c7825 */ /* 0x004fd000078e0004 */
[----:B------:R-:W2:Y:S04]  /*02a0*/  LDG.E R15, desc[UR6][R14.64] ;  /* 0x000000060e0f7981 */ /* 0x000ea8000c1e1900 */
[----:B------:R-:W2:Y:S02]  /*02b0*/  LDG.E R12, desc[UR4][R12.64] ;  /* 0x000000040c0c7981 */ /* 0x000ea4000c1e1900 */
[----:B--2---:R-:W-:-:S13]  /*02c0*/  ISETP.GT.AND P0, PT, R12, R15, PT ;  /* 0x0000000f0c00720c */ /* 0x004fda0003f04270 */
[----:B------:R-:W-:Y:S05]  /*02d0*/  @P0 BRA `(.L_x_4) ;  /* 0x0000000000480947 */ /* 0x000fea0003800000 */
.L_x_3:
[----:B------:R-:W-:-:S04]  /*02e0*/  ISETP.GE.AND P0, PT, R11, 0x1, PT ;  /* 0x000000010b00780c */ /* 0x000fc80003f06270 */
[----:B------:R-:W-:-:S13]  /*02f0*/  ISETP.GE.OR P0, PT, R3, UR36, !P0 ;  /* 0x0000002403007c0c */ /* 0x000fda000c706670 */
[----:B------:R-:W-:Y:S05]  /*0300*/  @P0 BREAK.RELIABLE B1 ;  /* 0x0000000000010942 */ /* 0x000fea0003800100 */
[----:B------:R-:W-:Y:S05]  /*0310*/  @P0 BRA `(.L_x_5) ;  /* 0x0000000000500947 */ /* 0x000fea0003800000 */
[C---:B-1----:R-:W-:Y:S01]  /*0320*/  R2UR UR6, R16.reuse ;  /* 0x00000000100672ca */ /* 0x042fe200000e0000 */
[----:B------:R-:W-:Y:S01]  /*0330*/  VIADD R13, R11, 0xffffffff ;  /* 0xffffffff0b0d7836 */ /* 0x000fe20000000000 */
[----:B------:R-:W-:Y:S01]  /*0340*/  R2UR UR7, R17 ;  /* 0x00000000110772ca */ /* 0x000fe200000e0000 */
[----:B--2---:R-:W-:Y:S01]  /*0350*/  IMAD.WIDE R14, R3, 0x4, R4 ;  /* 0x00000004030e7825 */ /* 0x004fe200078e0204 */
[----:B------:R-:W-:Y:S02]  /*0360*/  R2UR UR4, R16 ;  /* 0x00000000100472ca */ /* 0x000fe400000e0000 */
[----:B------:R-:W-:Y:S01]  /*0370*/  R2UR UR5, R17 ;  /* 0x00000000110572ca */ /* 0x000fe200000e0000 */
[----:B---3--:R-:W-:-:S08]  /*0380*/  IMAD.WIDE.U32 R12, R13, 0x4, R8 ;  /* 0x000000040d0c7825 */ /* 0x008fd000078e0008 */
[----:B------:R-:W2:Y:S04]  /*0390*/  LDG.E R15, desc[UR6][R14.64] ;  /* 0x000000060e0f7981 */ /* 0x000ea8000c1e1900 */
[----:B------:R-:W2:Y:S02]  /*03a0*/  LDG.E R12, desc[UR4][R12.64] ;  /* 0x000000040c0c7981 */ /* 0x000ea4000c1e1900 */
[----:B--2---:R-:W-:-:S13]  /*03b0*/  ISETP.GT.AND P0, PT, R12, R15, PT ;  /* 0x0000000f0c00720c */ /* 0x004fda0003f04270 */
[----:B------:R-:W-:Y:S05]  /*03c0*/  @!P0 BREAK.RELIABLE B1 ;  /* 0x0000000000018942 */ /* 0x000fea0003800100 */
[----:B------:R-:W-:Y:S05]  /*03d0*/  @!P0 BRA `(.L_x_5) ;  /* 0x0000000000208947 */ /* 0x000fea0003800000 */
[----:B------:R-:W-:Y:S02]  /*03e0*/  VIADD R19, R3, 0x1 ;  /* 0x0000000103137836 */ /* 0x000fe40000000000 */
[----:B------:R-:W-:-:S07]  /*03f0*/  IMAD.MOV.U32 R18, RZ, RZ, R10 ;  /* 0x000000ffff127224 */ /* 0x000fce00078e000a */
.L_x_4:
[----:B------:R-:W-:-:S13]  /*0400*/  ISETP.GT.AND P0, PT, R19, R18, PT ;  /* 0x000000121300720c */ /* 0x000fda0003f04270 */
[----:B------:R-:W-:Y:S05]  /*0410*/  @P0 BREAK.RELIABLE B1 ;  /* 0x0000000000010942 */ /* 0x000fea0003800100 */
[----:B------:R-:W-:Y:S05]  /*0420*/  @P0 BRA `(.L_x_1) ;  /* 0x0000000000140947 */ /* 0x000fea0003800000 */
[----:B------:R-:W-:Y:S05]  /*0430*/  BSYNC.RELIABLE B1 ;  /* 0x0000000000017941 */ /* 0x000fea0003800100 */
.L_x_2:
[----:B------:R-:W-:Y:S01]  /*0440*/  IMAD.MOV.U32 R10, RZ, RZ, R18 ;  /* 0x000000ffff0a7224 */ /* 0x000fe200078e0012 */
[----:B------:R-:W-:Y:S06]  /*0450*/  BRA `(.L_x_6) ;  /* 0xfffffffc00547947 */ /* 0x000fec000383ffff */
.L_x_5:
[----:B------:R-:W-:-:S13]  /*0460*/  ISETP.NE.AND P0, PT, R3, -0x1, PT ;  /* 0xffffffff0300780c */ /* 0x000fda0003f05270 */
[----:B------:R-:W-:Y:S05]  /*0470*/  @P0 BRA `(.L_x_7) ;  /* 0x0000000000300947 */ /* 0x000fea0003800000 */
.L_x_1:
[----:B------:R-:W-:Y:S05]  /*0480*/  BSYNC.RECONVERGENT B0 ;  /* 0x0000000000007941 */ /* 0x000fea0003800200 */
.L_x_0:
[----:B------:R-:W0:Y:S01]  /*0490*/  LDC R3, c[0x0][0x388] ;  /* 0x0000e200ff037b82 */ /* 0x000e220000000800 */
[----:B---3--:R-:W-:Y:S01]  /*04a0*/  MOV R8, 0x0 ;  /* 0x0000000000087802 */ /* 0x008fe20000000f00 */
[----:B------:R3:W-:Y:S01]  /*04b0*/  STL [R1+0x8], R0 ;  /* 0x0000080001007387 */ /* 0x0007e20000100800 */
[----:B------:R-:W2:Y:S05]  /*04c0*/  LDCU.64 UR4, c[0x4][0x8] ;  /* 0x01000100ff0477ac */ /* 0x000eaa0008000a00 */
[----:B------:R-:W4:Y:S01]  /*04d0*/  LDC.64 R8, c[0x4][R8] ;  /* 0x0100000008087b82 */ /* 0x000f220000000a00 */
[----:B--2---:R-:W-:Y:S02]  /*04e0*/  IMAD.U32 R4, RZ, RZ, UR4 ;  /* 0x00000004ff047e24 */ /* 0x004fe4000f8e00ff */
[----:B------:R-:W-:Y:S01]  /*04f0*/  IMAD.U32 R5, RZ, RZ, UR5 ;  /* 0x00000005ff057e24 */ /* 0x000fe2000f8e00ff */
[----:B0-----:R3:W-:Y:S06]  /*0500*/  STL.64 [R1], R2 ;  /* 0x0000000201007387 */ /* 0x0017ec0000100a00 */
[----:B------:R-:W-:-:S07]  /*0510*/  LEPC R20, `(.L_x_8) ;  /* 0x000000001014794e */ /* 0x000fce0000000000 */
[----:B-1-34-:R-:W-:Y:S05]  /*0520*/  CALL.ABS.NOINC R8 ;  /* 0x0000000008007343 */ /* 0x01afea0003c00000 */
.L_x_8:
[----:B------:R-:W-:Y:S05]  /*0530*/  EXIT ;  /* 0x000000000000794d */ /* 0x000fea0003800000 */
.L_x_7:
[----:B------:R-:W0:Y:S02]  /*0540*/  LDCU UR4, c[0x0][0x3a8] ;  /* 0x00007500ff0477ac */ /* 0x000e240008000800 */
[----:B0-----:R-:W-:-:S04]  /*0550*/  ISETP.GE.AND P0, PT, R2, UR4, PT ;  /* 0x0000000402007c0c */ /* 0x001fc8000bf06270 */
[----:B------:R-:W-:-:S13]  /*0560*/  ISETP.EQ.OR P0, PT, R2, -0x8, P0 ;  /* 0xfffffff80200780c */ /* 0x000fda0000702670 */
[----:B------:R-:W-:Y:S05]  /*0570*/  @P0 EXIT ;  /* 0x000000000000094d */ /* 0x000fea0003800000 */
[----:B--2---:R-:W0:Y:S01]  /*0580*/  LDC.64 R4, c[0x0][0x3a0] ;  /* 0x0000e800ff047b82 */ /* 0x004e220000000a00 */
[----:B------:R-:W-:-:S07]  /*0590*/  VIADD R19, R2, 0x8 ;  /* 0x0000000802137836 */ /* 0x000fce0000000000 */
.L_x_9:
[----:B--2---:R-:W2:Y:S01]  /*05a0*/  LDCU UR5, c[0x0][0x398] ;  /* 0x00007300ff0577ac */ /* 0x004ea20008000800 */
[----:B------:R-:W4:Y:S01]  /*05b0*/  LDCU UR4, c[0x0][0x388] ;  /* 0x00007100ff0477ac */ /* 0x000f220008000800 */
[----:B--2---:R-:W-:Y:S02]  /*05c0*/  ISETP.GE.AND P1, PT, R11, UR5, PT ;  /* 0x000000050b007c0c */ /* 0x004fe4000bf26270 */
[----:B----4-:R-:W-:-:S11]  /*05d0*/  ISETP.GE.AND P0, PT, R3, UR4, PT ;  /* 0x0000000403007c0c */ /* 0x010fd6000bf06270 */
[----:B---3--:R-:W2:Y:S01]  /*05e0*/  @!P1 LDC.64 R8, c[0x0][0x390] ;  /* 0x0000e400ff089b82 */ /* 0x008ea20000000a00 */
[C---:B-1----:R-:W-:Y:S02]  /*05f0*/  @!P1 R2UR UR6, R16.reuse ;  /* 0x00000000100692ca */ /* 0x042fe400000e0000 */
[C---:B------:R-:W-:Y:S02]  /*0600*/  @!P1 R2UR UR7, R17.reuse ;  /* 0x00000000110792ca */ /* 0x040fe400000e0000 */
[----:B------:R-:W-:Y:S02]  /*0610*/  @!P0 R2UR UR4, R16 ;  /* 0x00000000100482ca */ /* 0x000fe400000e0000 */
[----:B------:R-:W-:Y:S01]  /*0620*/  @!P0 R2UR UR5, R17 ;  /* 0x00000000110582ca */ /* 0x000fe200000e0000 */
[----:B------:R-:W1:Y:S01]  /*0630*/  @!P0 LDC.64 R6, c[0x0][0x380] ;  /* 0x0000e000ff068b82 */ /* 0x000e620000000a00 */
[----:B--2---:R-:W-:-:S07]  /*0640*/  @!P1 IMAD.WIDE R14, R11, 0x4, R8 ;  /* 0x000000040b0e9825 */ /* 0x004fce00078e0208 */
[----:B------:R-:W2:Y:S01]  /*0650*/  @!P1 LDG.E R14, desc[UR6][R14.64] ;  /* 0x000000060e0e9981 */ /* 0x000ea2000c1e1900 */
[----:B-1----:R-:W-:-:S05]  /*0660*/  @!P0 IMAD.WIDE R12, R3, 0x4, R6 ;  /* 0x00000004030c8825 */ /* 0x002fca00078e0206 */
[----:B------:R0:W3:Y:S01]  /*0670*/  @!P0 LDG.E R0, desc[UR4][R12.64] ;  /* 0x000000040c008981 */ /* 0x0000e2000c1e1900 */
[----:B------:R-:W-:Y:S01]  /*0680*/  IMAD.MOV.U32 R6, RZ, RZ, 0x3800000 ;  /* 0x03800000ff067424 */ /* 0x000fe200078e00ff */
[----:B------:R-:W1:Y:S01]  /*0690*/  LDCU UR4, c[0x0][0x3a8] ;  /* 0x00007500ff0477ac */ /* 0x000e620008000800 */
[----:B------:R-:W-:Y:S02]  /*06a0*/  IMAD.MOV.U32 R7, RZ, RZ, 0x41cdcd65 ;  /* 0x41cdcd65ff077424 */ /* 0x000fe400078e00ff */
[----:B------:R-:W-:Y:S02]  /*06b0*/  IMAD.MOV.U32 R8, RZ, RZ, 0x3800000 ;  /* 0x03800000ff087424 */ /* 0x000fe400078e00ff */
[----:B------:R-:W-:Y:S02]  /*06c0*/  IMAD.MOV.U32 R9, RZ, RZ, 0x41cdcd65 ;  /* 0x41cdcd65ff097424 */ /* 0x000fe400078e00ff */
[----:B0-----:R-:W-:-:S04]  /*06d0*/  IMAD.WIDE R12, R2, 0x4, R4 ;  /* 0x00000004020c7825 */ /* 0x001fc800078e0204 */
[----:B------:R-:W-:-:S05]  /*06e0*/  VIADD R2, R2, 0x1 ;  /* 0x0000000102027836 */ /* 0x000fca0000000000 */
[----:B-1----:R-:W-:Y:S01]  /*06f0*/  ISETP.LT.AND P2, PT, R2, UR4, PT ;  /* 0x0000000402007c0c */ /* 0x002fe2000bf41270 */
[----:B--2---:R-:W0:Y:S08]  /*0700*/  @!P1 I2F.F64 R8, R14 ;  /* 0x0000000e00089312 */ /* 0x004e300000201c00 */
[----:B---3--:R-:W1:Y:S08]  /*0710*/  @!P0 I2F.F64 R6, R0 ;  /* 0x0000000000068312 */ /* 0x008e700000201c00 */
[----:B0-----:R-:W-:Y:S08]  /*0720*/  F2I.F64.TRUNC R8, R8 ;  /* 0x0000000800087311 */ /* 0x001ff0000030d100 */
[----:B-1----:R-:W0:Y:S02]  /*0730*/  F2I.F64.TRUNC R7, R6 ;  /* 0x0000000600077311 */ /* 0x002e24000030d100 */
[----:B0-----:R-:W-:-:S02]  /*0740*/  ISETP.GT.AND P0, PT, R7, R8, PT ;  /* 0x000000080700720c */ /* 0x001fc40003f04270 */
[----:B------:R-:W-:-:S11]  /*0750*/  ISETP.GE.U32.AND P1, PT, R2, R19, PT ;  /* 0x000000130200720c */ /* 0x000fd60003f26070 */
[C---:B------:R-:W-:Y:S02]  /*0760*/  @!P0 R2UR UR6, R16.reuse ;  /* 0x00000000100682ca */ /* 0x040fe400000e0000 */
[C---:B------:R-:W-:Y:S02]  /*0770*/  @!P0 R2UR UR7, R17.reuse ;  /* 0x00000000110782ca */ /* 0x040fe400000e0000 */
[----:B------:R-:W-:Y:S02]  /*0780*/  @P0 R2UR UR8, R16 ;  /* 0x00000000100802ca */ /* 0x000fe400000e0000 */
[----:B------:R-:W-:Y:S01]  /*0790*/  @P0 R2UR UR9, R17 ;  /* 0x00000000110902ca */ /* 0x000fe200000e0000 */
[----:B------:R-:W-:Y:S02]  /*07a0*/  @!P0 VIADD R3, R3, 0x1 ;  /* 0x0000000103038836 */ /* 0x000fe40000000000 */
[----:B------:R-:W-:-:S06]  /*07b0*/  @P0 VIADD R11, R11, 0x1 ;  /* 0x000000010b0b0836 */ /* 0x000fcc0000000000 */
[----:B------:R2:W-:Y:S04]  /*07c0*/  @!P0 STG.E desc[UR6][R12.64], R7 ;  /* 0x000000070c008986 */ /* 0x0005e8000c101906 */
[----:B------:R2:W-:Y:S01]  /*07d0*/  @P0 STG.E desc[UR8][R12.64], R8 ;  /* 0x000000080c000986 */ /* 0x0005e2000c101908 */
[----:B------:R-:W-:Y:S05]  /*07e0*/  @!P1 BRA P2, `(.L_x_9) ;  /* 0xfffffffc006c9947 */ /* 0x000fea000103ffff */
[----:B------:R-:W-:Y:S05]  /*07f0*/  EXIT ;  /* 0x000000000000794d */ /* 0x000fea0003800000 */
.L_x_10:
[----:B------:R-:W-:-:S00]  /*0800*/  BRA `(.L_x_10) ;  /* 0xfffffffc00fc7947 */ /* 0x000fc0000383ffff */
[----:B------:R-:W-:-:S00]  /*0810*/  NOP ;  /* 0x0000000000007918 */ /* 0x000fc00000000000 */
        /* <DEDUP_REMOVED lines=14> */
.L_x_11:


//--------------------- .nv.global.init           --------------------------
	.section	.nv.global.init,"aw",@progbits
.nv.global.init:
	.type		$str,@object
	.size		$str,(.L_0 - $str)
$str:
        /*0000*/ 	.byte	0x0a, 0x20, 0x63, 0x6f, 0x52, 0x61, 0x6e, 0x6b, 0x20, 0x2d, 0x31, 0x20, 0x66, 0x6f, 0x72, 0x20
        /*0010*/ 	.byte	0x6b, 0x20, 0x3a, 0x20, 0x25, 0x64, 0x2c, 0x20, 0x6e, 0x20, 0x3a, 0x20, 0x25, 0x64, 0x2c, 0x20
        /*0020*/ 	.byte	0x6d, 0x20, 0x3a, 0x20, 0x25, 0x64, 0x00
.L_0:


//--------------------- .nv.shared.reserved.0     --------------------------
	.section	.nv.shared.reserved.0,"aw",@nobits
	.weak		__nv_reservedSMEM_offset_0_alias
	.size		__nv_reservedSMEM_offset_0_alias, 0, 64
	.other		__nv_reservedSMEM_offset_0_alias,@"STO_CUDA_RESERVED_SHARED STV_DEFAULT"
__nv_reservedSMEM_offset_0_alias:
	.zero		0
	.zero		64


//--------------------- .nv.constant0._Z12merge_kernelPiiS_iS_i --------------------------
	.section	.nv.constant0._Z12merge_kernelPiiS_iS_i,"a",@progbits
	.sectionflags	@""
	.align	4
.nv.constant0._Z12merge_kernelPiiS_iS_i:
	.zero		940


//--------------------- SYMBOLS --------------------------

	.type		.nv.reservedSmem.offset0,@object
	.size		.nv.reservedSmem.offset0,0x4
	.type		vprintf,@function
